//
// Generated by NVIDIA NVVM Compiler
//
// Compiler Build ID: CL-36424714
// Cuda compilation tools, release 13.0, V13.0.88
// Based on NVVM 20.0.0
//

.version 9.0
.target sm_100
.address_size 64

	// .globl	_Z10vector_subPdPKddii

.visible .entry _Z10vector_subPdPKddii(
	.param .u64 .ptr .align 1 _Z10vector_subPdPKddii_param_0,
	.param .u64 .ptr .align 1 _Z10vector_subPdPKddii_param_1,
	.param .f64 _Z10vector_subPdPKddii_param_2,
	.param .u32 _Z10vector_subPdPKddii_param_3,
	.param .u32 _Z10vector_subPdPKddii_param_4
)
{
	.reg .pred 	%p<4>;
	.reg .b32 	%r<4>;
	.reg .b64 	%rd<8>;
	.reg .b64 	%fd<6>;

	ld.param.u64 	%rd1, [_Z10vector_subPdPKddii_param_0];
	ld.param.u64 	%rd2, [_Z10vector_subPdPKddii_param_1];
	ld.param.f64 	%fd1, [_Z10vector_subPdPKddii_param_2];
	ld.param.u32 	%r2, [_Z10vector_subPdPKddii_param_3];
	ld.param.u32 	%r3, [_Z10vector_subPdPKddii_param_4];
	mov.u32 	%r1, %tid.x;
	setp.lt.s32 	%p1, %r1, %r2;
	setp.ge.s32 	%p2, %r1, %r3;
	or.pred  	%p3, %p1, %p2;
	@%p3 bra 	$L__BB0_2;
	cvta.to.global.u64 	%rd3, %rd2;
	cvta.to.global.u64 	%rd4, %rd1;
	mul.wide.u32 	%rd5, %r1, 8;
	add.s64 	%rd6, %rd3, %rd5;
	ld.global.f64 	%fd2, [%rd6];
	mul.f64 	%fd3, %fd1, %fd2;
	add.s64 	%rd7, %rd4, %rd5;
	ld.global.f64 	%fd4, [%rd7];
	sub.f64 	%fd5, %fd4, %fd3;
	st.global.f64 	[%rd7], %fd5;
$L__BB0_2:
	ret;

}


// ===== COMPILED SASS (sm_100) =====

	.target	sm_100

	.elftype	@"ET_EXEC"


//--------------------- .note.nv.tkinfo           --------------------------
	.section	.note.nv.tkinfo,"",@"SHT_NOTE"
	.sectionflags	@"SHF_NOTE_NV_TKINFO"
	.tkinfo
        /*0018*/ 	.word	0x00000002
        /*0030*/ 	.string	""
        /*0030*/ 	.string	"ptxas"
        /*0030*/ 	.string	"Cuda compilation tools, release 13.0, V13.0.88"
        /*0030*/ 	.string	"Build cuda_13.0.r13.0/compiler.36424714_0"
        /*0030*/ 	.string	"-arch sm_100 -m 64 "



//--------------------- .note.nv.cuinfo           --------------------------
	.section	.note.nv.cuinfo,"",@"SHT_NOTE"
	.sectionflags	@"SHF_NOTE_NV_CUINFO"
        /*0018*/ 	.short	0x0002
        /*001a*/ 	.short	0x0064
        /*001c*/ 	.short	0x0082
	.zero		2


//--------------------- .nv.info                  --------------------------
	.section	.nv.info,"",@"SHT_CUDA_INFO"
	.align	4


	//----- nvinfo : EIATTR_REGCOUNT
	.align		4
        /*0000*/ 	.byte	0x04, 0x2f
        /*0002*/ 	.short	(.L_1 - .L_0)
	.align		4
.L_0:
        /*0004*/ 	.word	index@(_Z10vector_subPdPKddii)
        /*0008*/ 	.word	0x0000000a


	//----- nvinfo : EIATTR_FRAME_SIZE
	.align		4
.L_1:
        /*000c*/ 	.byte	0x04, 0x11
        /*000e*/ 	.short	(.L_3 - .L_2)
	.align		4
.L_2:
        /*0010*/ 	.word	index@(_Z10vector_subPdPKddii)
        /*0014*/ 	.word	0x00000000


	//----- nvinfo : EIATTR_MIN_STACK_SIZE
	.align		4
.L_3:
        /*0018*/ 	.byte	0x04, 0x12
        /*001a*/ 	.short	(.L_5 - .L_4)
	.align		4
.L_4:
        /*001c*/ 	.word	index@(_Z10vector_subPdPKddii)
        /*0020*/ 	.word	0x00000000
.L_5:


//--------------------- .nv.compat                --------------------------
	.section	.nv.compat,"",@"SHT_CUDA_COMPAT_INFO"
	.align	4
        /*0000*/ 	.byte	0x02, 0x09, 0x00, 0x00, 0x02, 0x02, 0x01, 0x00, 0x02, 0x05, 0x05, 0x00, 0x03, 0x07, 0x01, 0x01
        /*0010*/ 	.byte	0x02, 0x03, 0x00, 0x00, 0x02, 0x06, 0x01, 0x00, 0x04, 0x0b, 0x08, 0x00, 0x01, 0x00, 0x00, 0x00
        /*0020*/ 	.byte	0x00, 0x00, 0x00, 0x00


//--------------------- .nv.info._Z10vector_subPdPKddii --------------------------
	.section	.nv.info._Z10vector_subPdPKddii,"",@"SHT_CUDA_INFO"
	.sectionflags	@""
	.align	4


	//----- nvinfo : EIATTR_CUDA_API_VERSION
	.align		4
        /*0000*/ 	.byte	0x04, 0x37
        /*0002*/ 	.short	(.L_7 - .L_6)
.L_6:
        /*0004*/ 	.word	0x00000082


	//----- nvinfo : EIATTR_KPARAM_INFO
	.align		4
.L_7:
        /*0008*/ 	.byte	0x04, 0x17
        /*000a*/ 	.short	(.L_9 - .L_8)
.L_8:
        /*000c*/ 	.word	0x00000000
        /*0010*/ 	.short	0x0004
        /*0012*/ 	.short	0x001c
        /*0014*/ 	.byte	0x00, 0xf0, 0x11, 0x00


	//----- nvinfo : EIATTR_KPARAM_INFO
	.align		4
.L_9:
        /*0018*/ 	.byte	0x04, 0x17
        /*001a*/ 	.short	(.L_11 - .L_10)
.L_10:
        /*001c*/ 	.word	0x00000000
        /*0020*/ 	.short	0x0003
        /*0022*/ 	.short	0x0018
        /*0024*/ 	.byte	0x00, 0xf0, 0x11, 0x00


	//----- nvinfo : EIATTR_KPARAM_INFO
	.align		4
.L_11:
        /*0028*/ 	.byte	0x04, 0x17
        /*002a*/ 	.short	(.L_13 - .L_12)
.L_12:
        /*002c*/ 	.word	0x00000000
        /*0030*/ 	.short	0x0002
        /*0032*/ 	.short	0x0010
        /*0034*/ 	.byte	0x00, 0xf0, 0x21, 0x00


	//----- nvinfo : EIATTR_KPARAM_INFO
	.align		4
.L_13:
        /*0038*/ 	.byte	0x04, 0x17
        /*003a*/ 	.short	(.L_15 - .L_14)
.L_14:
        /*003c*/ 	.word	0x00000000
        /*0040*/ 	.short	0x0001
        /*0042*/ 	.short	0x0008
        /*0044*/ 	.byte	0x00, 0xf5, 0x21, 0x00


	//----- nvinfo : EIATTR_KPARAM_INFO
	.align		4
.L_15:
        /*0048*/ 	.byte	0x04, 0x17
        /*004a*/ 	.short	(.L_17 - .L_16)
.L_16:
        /*004c*/ 	.word	0x00000000
        /*0050*/ 	.short	0x0000
        /*0052*/ 	.short	0x0000
        /*0054*/ 	.byte	0x00, 0xf5, 0x21, 0x00


	//----- nvinfo : EIATTR_SPARSE_MMA_MASK
	.align		4
.L_17:
        /*0058*/ 	.byte	0x03, 0x50
        /*005a*/ 	.short	0x0000


	//----- nvinfo : EIATTR_MAXREG_COUNT
	.align		4
        /*005c*/ 	.byte	0x03, 0x1b
        /*005e*/ 	.short	0x00ff


	//----- nvinfo : EIATTR_MERCURY_ISA_VERSION
	.align		4
        /*0060*/ 	.byte	0x03, 0x5f
        /*0062*/ 	.short	0x0101


	//----- nvinfo : EIATTR_VRC_CTA_INIT_COUNT
	.align		4
        /*0064*/ 	.byte	0x02, 0x4a
	.zero		1
	.zero		1


	//----- nvinfo : EIATTR_EXIT_INSTR_OFFSETS
	.align		4
        /*0068*/ 	.byte	0x04, 0x1c
        /*006a*/ 	.short	(.L_19 - .L_18)


	//   ....[0]....
.L_18:
        /*006c*/ 	.word	0x00000050


	//   ....[1]....
        /*0070*/ 	.word	0x00000100


	//----- nvinfo : EIATTR_CBANK_PARAM_SIZE
	.align		4
.L_19:
        /*0074*/ 	.byte	0x03, 0x19
        /*0076*/ 	.short	0x0020


	//----- nvinfo : EIATTR_PARAM_CBANK
	.align		4
        /*0078*/ 	.byte	0x04, 0x0a
        /*007a*/ 	.short	(.L_21 - .L_20)
	.align		4
.L_20:
        /*007c*/ 	.word	index@(.nv.constant0._Z10vector_subPdPKddii)
        /*0080*/ 	.short	0x0380
        /*0082*/ 	.short	0x0020


	//----- nvinfo : EIATTR_SW_WAR
	.align		4
.L_21:
        /*0084*/ 	.byte	0x04, 0x36
        /*0086*/ 	.short	(.L_23 - .L_22)
.L_22:
        /*0088*/ 	.word	0x00000008
.L_23:


//--------------------- .nv.callgraph             --------------------------
	.section	.nv.callgraph,"",@"SHT_CUDA_CALLGRAPH"
	.align	4
	.sectionentsize	8
	.align		4
        /*0000*/ 	.word	0x00000000
	.align		4
        /*0004*/ 	.word	0xffffffff
	.align		4
        /*0008*/ 	.word	0x00000000
	.align		4
        /*000c*/ 	.word	0xfffffffe
	.align		4
        /*0010*/ 	.word	0x00000000
	.align		4
        /*0014*/ 	.word	0xfffffffd
	.align		4
        /*0018*/ 	.word	0x00000000
	.align		4
        /*001c*/ 	.word	0xfffffffc


//--------------------- .text._Z10vector_subPdPKddii --------------------------
	.section	.text._Z10vector_subPdPKddii,"ax",@progbits
	.align	128
        .global         _Z10vector_subPdPKddii
        .type           _Z10vector_subPdPKddii,@function
        .size           _Z10vector_subPdPKddii,(.L_x_1 - _Z10vector_subPdPKddii)
        .other          _Z10vector_subPdPKddii,@"STO_CUDA_ENTRY STV_DEFAULT"
_Z10vector_subPdPKddii:
.text._Z10vector_subPdPKddii:
[----:B------:R-:W-:Y:S01]  /*0000*/  LDC R1, c[0x0][0x37c] ;  /* 0x0000df00ff017b82 */ /* 0x000fe20000000800 */
[----:B------:R-:W0:Y:S01]  /*0010*/  S2R R7, SR_TID.X ;  /* 0x0000000000077919 */ /* 0x000e220000002100 */
[----:B------:R-:W0:Y:S02]  /*0020*/  LDCU.64 UR4, c[0x0][0x398] ;  /* 0x00007300ff0477ac */ /* 0x000e240008000a00 */
[----:B0-----:R-:W-:-:S04]  /*0030*/  ISETP.GE.AND P0, PT, R7, UR5, PT ;  /* 0x0000000507007c0c */ /* 0x001fc8000bf06270 */
[----:B------:R-:W-:-:S13]  /*0040*/  ISETP.LT.OR P0, PT, R7, UR4, P0 ;  /* 0x0000000407007c0c */ /* 0x000fda0008701670 */
[----:B------:R-:W-:Y:S05]  /*0050*/  @P0 EXIT ;  /* 0x000000000000094d */ /* 0x000fea0003800000 */
[----:B------:R-:W0:Y:S01]  /*0060*/  LDC.64 R2, c[0x0][0x388] ;  /* 0x0000e200ff027b82 */ /* 0x000e220000000a00 */
[----:B------:R-:W1:Y:S01]  /*0070*/  LDCU.64 UR4, c[0x0][0x358] ;  /* 0x00006b00ff0477ac */ /* 0x000e620008000a00 */
[----:B------:R-:W2:Y:S06]  /*0080*/  LDCU.64 UR6, c[0x0][0x390] ;  /* 0x00007200ff0677ac */ /* 0x000eac0008000a00 */
[----:B------:R-:W3:Y:S01]  /*0090*/  LDC.64 R4, c[0x0][0x380] ;  /* 0x0000e000ff047b82 */ /* 0x000ee20000000a00 */
[----:B0-----:R-:W-:-:S06]  /*00a0*/  IMAD.WIDE.U32 R2, R7, 0x8, R2 ;  /* 0x0000000807027825 */ /* 0x001fcc00078e0002 */
[----:B-1----:R-:W2:Y:S01]  /*00b0*/  LDG.E.64 R2, desc[UR4][R2.64] ;  /* 0x0000000402027981 */ /* 0x002ea2000c1e1b00 */
[----:B---3--:R-:W-:-:S05]  /*00c0*/  IMAD.WIDE.U32 R4, R7, 0x8, R4 ;  /* 0x0000000807047825 */ /* 0x008fca00078e0004 */
[----:B------:R-:W2:Y:S02]  /*00d0*/  LDG.E.64 R6, desc[UR4][R4.64] ;  /* 0x0000000404067981 */ /* 0x000ea4000c1e1b00 */
[----:B--2---:R-:W-:-:S07]  /*00e0*/  DFMA R6, -R2, UR6, R6 ;  /* 0x0000000602067c2b */ /* 0x004fce0008000106 */
[----:B------:R-:W-:Y:S01]  /*00f0*/  STG.E.64 desc[UR4][R4.64], R6 ;  /* 0x0000000604007986 */ /* 0x000fe2000c101b04 */
[----:B------:R-:W-:Y:S05]  /*0100*/  EXIT ;  /* 0x000000000000794d */ /* 0x000fea0003800000 */
.L_x_0:
[----:B------:R-:W-:-:S00]  /*0110*/  BRA `(.L_x_0) ;  /* 0xfffffffc00fc7947 */ /* 0x000fc0000383ffff */
[----:B------:R-:W-:-:S00]  /*0120*/  NOP ;  /* 0x0000000000007918 */ /* 0x000fc00000000000 */
        /* <DEDUP_REMOVED lines=13> */
.L_x_1:


//--------------------- .nv.shared.reserved.0     --------------------------
	.section	.nv.shared.reserved.0,"aw",@nobits
	.weak		__nv_reservedSMEM_offset_0_alias
	.size		__nv_reservedSMEM_offset_0_alias, 0, 64
	.other		__nv_reservedSMEM_offset_0_alias,@"STO_CUDA_RESERVED_SHARED STV_DEFAULT"
__nv_reservedSMEM_offset_0_alias:
	.zero		0
	.zero		64


//--------------------- .nv.constant0._Z10vector_subPdPKddii --------------------------
	.section	.nv.constant0._Z10vector_subPdPKddii,"a",@progbits
	.sectionflags	@""
	.align	4
.nv.constant0._Z10vector_subPdPKddii:
	.zero		928


//--------------------- SYMBOLS --------------------------

	.type		.nv.reservedSmem.offset0,@object
	.size		.nv.reservedSmem.offset0,0x4
